//
// Generated by NVIDIA NVVM Compiler
//
// Compiler Build ID: CL-36424714
// Cuda compilation tools, release 13.0, V13.0.88
// Based on NVVM 20.0.0
//

.version 9.0
.target sm_100
.address_size 64

	// .globl	_Z3addPi

.visible .entry _Z3addPi(
	.param .u64 .ptr .align 1 _Z3addPi_param_0
)
{
	.reg .pred 	%p<3>;
	.reg .b32 	%r<18>;
	.reg .b64 	%rd<9>;

	ld.param.u64 	%rd1, [_Z3addPi_param_0];
	mov.u32 	%r2, %ctaid.x;
	mov.u32 	%r3, %ntid.x;
	mov.u32 	%r4, %tid.x;
	mad.lo.s32 	%r1, %r2, %r3, %r4;
	setp.gt.s32 	%p1, %r1, 2048;
	@%p1 bra 	$L__BB0_2;
	cvta.to.global.u64 	%rd2, %rd1;
	add.s32 	%r5, %r1, 1;
	shr.s32 	%r6, %r5, 31;
	shr.u32 	%r7, %r6, 21;
	add.s32 	%r8, %r5, %r7;
	and.b32  	%r9, %r8, -2048;
	sub.s32 	%r10, %r5, %r9;
	add.s32 	%r11, %r1, -1;
	setp.lt.s32 	%p2, %r1, 1;
	selp.b32 	%r12, 2047, %r11, %p2;
	mul.wide.s32 	%rd3, %r1, 4;
	add.s64 	%rd4, %rd2, %rd3;
	ld.global.u32 	%r13, [%rd4];
	mul.wide.s32 	%rd5, %r10, 4;
	add.s64 	%rd6, %rd2, %rd5;
	ld.global.u32 	%r14, [%rd6];
	add.s32 	%r15, %r14, %r13;
	mul.wide.u32 	%rd7, %r12, 4;
	add.s64 	%rd8, %rd2, %rd7;
	ld.global.u32 	%r16, [%rd8];
	add.s32 	%r17, %r15, %r16;
	bar.sync 	0;
	st.global.u32 	[%rd4], %r17;
$L__BB0_2:
	ret;

}


// ===== COMPILED SASS (sm_100) =====

	.target	sm_100

	.elftype	@"ET_EXEC"


//--------------------- .note.nv.tkinfo           --------------------------
	.section	.note.nv.tkinfo,"",@"SHT_NOTE"
	.sectionflags	@"SHF_NOTE_NV_TKINFO"
	.tkinfo
        /*0018*/ 	.word	0x00000002
        /*0030*/ 	.string	""
        /*0030*/ 	.string	"ptxas"
        /*0030*/ 	.string	"Cuda compilation tools, release 13.0, V13.0.88"
        /*0030*/ 	.string	"Build cuda_13.0.r13.0/compiler.36424714_0"
        /*0030*/ 	.string	"-arch sm_100 -m 64 "



//--------------------- .note.nv.cuinfo           --------------------------
	.section	.note.nv.cuinfo,"",@"SHT_NOTE"
	.sectionflags	@"SHF_NOTE_NV_CUINFO"
        /*0018*/ 	.short	0x0002
        /*001a*/ 	.short	0x0064
        /*001c*/ 	.short	0x0082
	.zero		2


//--------------------- .nv.info                  --------------------------
	.section	.nv.info,"",@"SHT_CUDA_INFO"
	.align	4


	//----- nvinfo : EIATTR_REGCOUNT
	.align		4
        /*0000*/ 	.byte	0x04, 0x2f
        /*0002*/ 	.short	(.L_1 - .L_0)
	.align		4
.L_0:
        /*0004*/ 	.word	index@(_Z3addPi)
        /*0008*/ 	.word	0x0000000e


	//----- nvinfo : EIATTR_FRAME_SIZE
	.align		4
.L_1:
        /*000c*/ 	.byte	0x04, 0x11
        /*000e*/ 	.short	(.L_3 - .L_2)
	.align		4
.L_2:
        /*0010*/ 	.word	index@(_Z3addPi)
        /*0014*/ 	.word	0x00000000


	//----- nvinfo : EIATTR_MIN_STACK_SIZE
	.align		4
.L_3:
        /*0018*/ 	.byte	0x04, 0x12
        /*001a*/ 	.short	(.L_5 - .L_4)
	.align		4
.L_4:
        /*001c*/ 	.word	index@(_Z3addPi)
        /*0020*/ 	.word	0x00000000
.L_5:


//--------------------- .nv.compat                --------------------------
	.section	.nv.compat,"",@"SHT_CUDA_COMPAT_INFO"
	.align	4
        /*0000*/ 	.byte	0x02, 0x09, 0x00, 0x00, 0x02, 0x02, 0x01, 0x00, 0x02, 0x05, 0x05, 0x00, 0x03, 0x07, 0x01, 0x01
        /*0010*/ 	.byte	0x02, 0x03, 0x00, 0x00, 0x02, 0x06, 0x01, 0x00, 0x04, 0x0b, 0x08, 0x00, 0x09, 0x00, 0x00, 0x00
        /*0020*/ 	.byte	0x00, 0x00, 0x00, 0x00


//--------------------- .nv.info._Z3addPi         --------------------------
	.section	.nv.info._Z3addPi,"",@"SHT_CUDA_INFO"
	.sectionflags	@""
	.align	4


	//----- nvinfo : EIATTR_CUDA_API_VERSION
	.align		4
        /*0000*/ 	.byte	0x04, 0x37
        /*0002*/ 	.short	(.L_7 - .L_6)
.L_6:
        /*0004*/ 	.word	0x00000082


	//----- nvinfo : EIATTR_KPARAM_INFO
	.align		4
.L_7:
        /*0008*/ 	.byte	0x04, 0x17
        /*000a*/ 	.short	(.L_9 - .L_8)
.L_8:
        /*000c*/ 	.word	0x00000000
        /*0010*/ 	.short	0x0000
        /*0012*/ 	.short	0x0000
        /*0014*/ 	.byte	0x00, 0xf5, 0x21, 0x00


	//----- nvinfo : EIATTR_SPARSE_MMA_MASK
	.align		4
.L_9:
        /*0018*/ 	.byte	0x03, 0x50
        /*001a*/ 	.short	0x0000


	//----- nvinfo : EIATTR_MAXREG_COUNT
	.align		4
        /*001c*/ 	.byte	0x03, 0x1b
        /*001e*/ 	.short	0x00ff


	//----- nvinfo : EIATTR_NUM_BARRIERS
	.align		4
        /*0020*/ 	.byte	0x02, 0x4c
        /*0022*/ 	.byte	0x01
	.zero		1


	//----- nvinfo : EIATTR_MERCURY_ISA_VERSION
	.align		4
        /*0024*/ 	.byte	0x03, 0x5f
        /*0026*/ 	.short	0x0101


	//----- nvinfo : EIATTR_VRC_CTA_INIT_COUNT
	.align		4
        /*0028*/ 	.byte	0x02, 0x4a
	.zero		1
	.zero		1


	//----- nvinfo : EIATTR_EXIT_INSTR_OFFSETS
	.align		4
        /*002c*/ 	.byte	0x04, 0x1c
        /*002e*/ 	.short	(.L_11 - .L_10)


	//   ....[0]....
.L_10:
        /*0030*/ 	.word	0x00000060


	//   ....[1]....
        /*0034*/ 	.word	0x000001a0


	//----- nvinfo : EIATTR_CBANK_PARAM_SIZE
	.align		4
.L_11:
        /*0038*/ 	.byte	0x03, 0x19
        /*003a*/ 	.short	0x0008


	//----- nvinfo : EIATTR_PARAM_CBANK
	.align		4
        /*003c*/ 	.byte	0x04, 0x0a
        /*003e*/ 	.short	(.L_13 - .L_12)
	.align		4
.L_12:
        /*0040*/ 	.word	index@(.nv.constant0._Z3addPi)
        /*0044*/ 	.short	0x0380
        /*0046*/ 	.short	0x0008


	//----- nvinfo : EIATTR_SW_WAR
	.align		4
.L_13:
        /*0048*/ 	.byte	0x04, 0x36
        /*004a*/ 	.short	(.L_15 - .L_14)
.L_14:
        /*004c*/ 	.word	0x00000008
.L_15:


//--------------------- .nv.callgraph             --------------------------
	.section	.nv.callgraph,"",@"SHT_CUDA_CALLGRAPH"
	.align	4
	.sectionentsize	8
	.align		4
        /*0000*/ 	.word	0x00000000
	.align		4
        /*0004*/ 	.word	0xffffffff
	.align		4
        /*0008*/ 	.word	0x00000000
	.align		4
        /*000c*/ 	.word	0xfffffffe
	.align		4
        /*0010*/ 	.word	0x00000000
	.align		4
        /*0014*/ 	.word	0xfffffffd
	.align		4
        /*0018*/ 	.word	0x00000000
	.align		4
        /*001c*/ 	.word	0xfffffffc


//--------------------- .text._Z3addPi            --------------------------
	.section	.text._Z3addPi,"ax",@progbits
	.align	128
        .global         _Z3addPi
        .type           _Z3addPi,@function
        .size           _Z3addPi,(.L_x_1 - _Z3addPi)
        .other          _Z3addPi,@"STO_CUDA_ENTRY STV_DEFAULT"
_Z3addPi:
.text._Z3addPi:
[----:B------:R-:W-:Y:S01]  /*0000*/  LDC R1, c[0x0][0x37c] ;  /* 0x0000df00ff017b82 */ /* 0x000fe20000000800 */
[----:B------:R-:W0:Y:S07]  /*0010*/  S2R R0, SR_TID.X ;  /* 0x0000000000007919 */ /* 0x000e2e0000002100 */
[----:B------:R-:W0:Y:S08]  /*0020*/  S2UR UR4, SR_CTAID.X ;  /* 0x00000000000479c3 */ /* 0x000e300000002500 */
[----:B------:R-:W0:Y:S02]  /*0030*/  LDC R3, c[0x0][0x360] ;  /* 0x0000d800ff037b82 */ /* 0x000e240000000800 */
[----:B0-----:R-:W-:-:S05]  /*0040*/  IMAD R3, R3, UR4, R0 ;  /* 0x0000000403037c24 */ /* 0x001fca000f8e0200 */
[----:B------:R-:W-:-:S13]  /*0050*/  ISETP.GT.AND P0, PT, R3, 0x800, PT ;  /* 0x000008000300780c */ /* 0x000fda0003f04270 */
[----:B------:R-:W-:Y:S05]  /*0060*/  @P0 EXIT ;  /* 0x000000000000094d */ /* 0x000fea0003800000 */
[----:B------:R-:W0:Y:S01]  /*0070*/  LDC.64 R4, c[0x0][0x380] ;  /* 0x0000e000ff047b82 */ /* 0x000e220000000a00 */
[C---:B------:R-:W-:Y:S01]  /*0080*/  VIADD R0, R3.reuse, 0x1 ;  /* 0x0000000103007836 */ /* 0x040fe20000000000 */
[----:B------:R-:W1:Y:S01]  /*0090*/  LDCU.64 UR4, c[0x0][0x358] ;  /* 0x00006b00ff0477ac */ /* 0x000e620008000a00 */
[C---:B------:R-:W-:Y:S01]  /*00a0*/  VIADD R2, R3.reuse, 0xffffffff ;  /* 0xffffffff03027836 */ /* 0x040fe20000000000 */
[----:B------:R-:W-:Y:S02]  /*00b0*/  ISETP.GE.AND P0, PT, R3, 0x1, PT ;  /* 0x000000010300780c */ /* 0x000fe40003f06270 */
[----:B------:R-:W-:Y:S02]  /*00c0*/  SHF.R.S32.HI R7, RZ, 0x1f, R0 ;  /* 0x0000001fff077819 */ /* 0x000fe40000011400 */
[----:B------:R-:W-:Y:S02]  /*00d0*/  SEL R11, R2, 0x7ff, P0 ;  /* 0x000007ff020b7807 */ /* 0x000fe40000000000 */
[----:B------:R-:W-:-:S04]  /*00e0*/  LEA.HI R7, R7, R0, RZ, 0xb ;  /* 0x0000000007077211 */ /* 0x000fc800078f58ff */
[----:B------:R-:W-:-:S05]  /*00f0*/  LOP3.LUT R7, R7, 0xfffff800, RZ, 0xc0, !PT ;  /* 0xfffff80007077812 */ /* 0x000fca00078ec0ff */
[----:B------:R-:W-:Y:S02]  /*0100*/  IMAD.IADD R9, R0, 0x1, -R7 ;  /* 0x0000000100097824 */ /* 0x000fe400078e0a07 */
[----:B0-----:R-:W-:-:S04]  /*0110*/  IMAD.WIDE R2, R3, 0x4, R4 ;  /* 0x0000000403027825 */ /* 0x001fc800078e0204 */
[--C-:B------:R-:W-:Y:S01]  /*0120*/  IMAD.WIDE.U32 R6, R11, 0x4, R4.reuse ;  /* 0x000000040b067825 */ /* 0x100fe200078e0004 */
[----:B-1----:R-:W2:Y:S03]  /*0130*/  LDG.E R0, desc[UR4][R2.64] ;  /* 0x0000000402007981 */ /* 0x002ea6000c1e1900 */
[----:B------:R-:W-:Y:S02]  /*0140*/  IMAD.WIDE R4, R9, 0x4, R4 ;  /* 0x0000000409047825 */ /* 0x000fe400078e0204 */
[----:B------:R-:W2:Y:S04]  /*0150*/  LDG.E R6, desc[UR4][R6.64] ;  /* 0x0000000406067981 */ /* 0x000ea8000c1e1900 */
[----:B------:R-:W2:Y:S01]  /*0160*/  LDG.E R5, desc[UR4][R4.64] ;  /* 0x0000000404057981 */ /* 0x000ea2000c1e1900 */
[----:B------:R-:W-:Y:S01]  /*0170*/  BAR.SYNC.DEFER_BLOCKING 0x0 ;  /* 0x0000000000007b1d */ /* 0x000fe20000010000 */
[----:B--2---:R-:W-:-:S05]  /*0180*/  IADD3 R9, PT, PT, R6, R5, R0 ;  /* 0x0000000506097210 */ /* 0x004fca0007ffe000 */
[----:B------:R-:W-:Y:S01]  /*0190*/  STG.E desc[UR4][R2.64], R9 ;  /* 0x0000000902007986 */ /* 0x000fe2000c101904 */
[----:B------:R-:W-:Y:S05]  /*01a0*/  EXIT ;  /* 0x000000000000794d */ /* 0x000fea0003800000 */
.L_x_0:
[----:B------:R-:W-:-:S00]  /*01b0*/  BRA `(.L_x_0) ;  /* 0xfffffffc00fc7947 */ /* 0x000fc0000383ffff */
[----:B------:R-:W-:-:S00]  /*01c0*/  NOP ;  /* 0x0000000000007918 */ /* 0x000fc00000000000 */
        /* <DEDUP_REMOVED lines=11> */
.L_x_1:


//--------------------- .nv.shared.reserved.0     --------------------------
	.section	.nv.shared.reserved.0,"aw",@nobits
	.weak		__nv_reservedSMEM_offset_0_alias
	.size		__nv_reservedSMEM_offset_0_alias, 0, 64
	.other		__nv_reservedSMEM_offset_0_alias,@"STO_CUDA_RESERVED_SHARED STV_DEFAULT"
__nv_reservedSMEM_offset_0_alias:
	.zero		0
	.zero		64


//--------------------- .nv.constant0._Z3addPi    --------------------------
	.section	.nv.constant0._Z3addPi,"a",@progbits
	.sectionflags	@""
	.align	4
.nv.constant0._Z3addPi:
	.zero		904


//--------------------- SYMBOLS --------------------------

	.type		.nv.reservedSmem.offset0,@object
	.size		.nv.reservedSmem.offset0,0x4
